	.headerflags	@"EF_CUDA_TEXMODE_UNIFIED EF_CUDA_64BIT_ADDRESS EF_CUDA_ACCELERATORS EF_CUDA_SM90 EF_CUDA_VIRTUAL_SM(EF_CUDA_SM90)"
	.elftype	@"ET_EXEC"


//--------------------- .nv.info                  --------------------------
	.section	.nv.info,"",@"SHT_CUDA_INFO"
	.align	4


	//----- nvinfo : EIATTR_REGCOUNT
	.align		4
        /*0000*/ 	.byte	0x04, 0x2f
        /*0002*/ 	.short	(.L_1 - .L_0)
	.align		4
.L_0:
        /*0004*/ 	.word	index@(triton_poi_fused_add_6)
        /*0008*/ 	.word	0x0000001a


	//----- nvinfo : EIATTR_MIN_STACK_SIZE
	.align		4
.L_1:
        /*000c*/ 	.byte	0x04, 0x12
        /*000e*/ 	.short	(.L_3 - .L_2)
	.align		4
.L_2:
        /*0010*/ 	.word	index@(triton_poi_fused_add_6)
        /*0014*/ 	.word	0x00000000


	//----- nvinfo : EIATTR_FRAME_SIZE
	.align		4
.L_3:
        /*0018*/ 	.byte	0x04, 0x11
        /*001a*/ 	.short	(.L_5 - .L_4)
	.align		4
.L_4:
        /*001c*/ 	.word	index@(triton_poi_fused_add_6)
        /*0020*/ 	.word	0x00000000


	//----- nvinfo : EIATTR_MIN_STACK_SIZE
	.align		4
.L_5:
        /*0024*/ 	.byte	0x04, 0x12
        /*0026*/ 	.short	(.L_7 - .L_6)
	.align		4
.L_6:
        /*0028*/ 	.word	index@(triton_poi_fused_add_6)
        /*002c*/ 	.word	0x00000000
.L_7:


//--------------------- .nv.info.triton_poi_fused_add_6 --------------------------
	.section	.nv.info.triton_poi_fused_add_6,"",@"SHT_CUDA_INFO"
	.sectionflags	@""
	.align	4


	//----- nvinfo : EIATTR_CUDA_API_VERSION
	.align		4
        /*0000*/ 	.byte	0x04, 0x37
        /*0002*/ 	.short	(.L_9 - .L_8)
.L_8:
        /*0004*/ 	.word	0x0000007c


	//----- nvinfo : EIATTR_KPARAM_INFO
	.align		4
.L_9:
        /*0008*/ 	.byte	0x04, 0x17
        /*000a*/ 	.short	(.L_11 - .L_10)
.L_10:
        /*000c*/ 	.word	0x00000000
        /*0010*/ 	.short	0x0002
        /*0012*/ 	.short	0x0010
        /*0014*/ 	.byte	0x00, 0xf0, 0x11, 0x00


	//----- nvinfo : EIATTR_KPARAM_INFO
	.align		4
.L_11:
        /*0018*/ 	.byte	0x04, 0x17
        /*001a*/ 	.short	(.L_13 - .L_12)
.L_12:
        /*001c*/ 	.word	0x00000000
        /*0020*/ 	.short	0x0001
        /*0022*/ 	.short	0x0008
        /*0024*/ 	.byte	0x00, 0xf4, 0x21, 0x00


	//----- nvinfo : EIATTR_KPARAM_INFO
	.align		4
.L_13:
        /*0028*/ 	.byte	0x04, 0x17
        /*002a*/ 	.short	(.L_15 - .L_14)
.L_14:
        /*002c*/ 	.word	0x00000000
        /*0030*/ 	.short	0x0000
        /*0032*/ 	.short	0x0000
        /*0034*/ 	.byte	0x00, 0xf4, 0x21, 0x00


	//----- nvinfo : EIATTR_SPARSE_MMA_MASK
	.align		4
.L_15:
        /*0038*/ 	.byte	0x03, 0x50
        /*003a*/ 	.short	0x0000


	//----- nvinfo : EIATTR_MAXREG_COUNT
	.align		4
        /*003c*/ 	.byte	0x03, 0x1b
        /*003e*/ 	.short	0x00ff


	//----- nvinfo : EIATTR_EXIT_INSTR_OFFSETS
	.align		4
        /*0040*/ 	.byte	0x04, 0x1c
        /*0042*/ 	.short	(.L_17 - .L_16)


	//   ....[0]....
.L_16:
        /*0044*/ 	.word	0x00000190


	//----- nvinfo : EIATTR_REQNTID
	.align		4
.L_17:
        /*0048*/ 	.byte	0x04, 0x10
        /*004a*/ 	.short	(.L_19 - .L_18)
.L_18:
        /*004c*/ 	.word	0x00000080
        /*0050*/ 	.word	0x00000001
        /*0054*/ 	.word	0x00000001


	//----- nvinfo : EIATTR_CBANK_PARAM_SIZE
	.align		4
.L_19:
        /*0058*/ 	.byte	0x03, 0x19
        /*005a*/ 	.short	0x0014


	//----- nvinfo : EIATTR_PARAM_CBANK
	.align		4
        /*005c*/ 	.byte	0x04, 0x0a
        /*005e*/ 	.short	(.L_21 - .L_20)
	.align		4
.L_20:
        /*0060*/ 	.word	index@(.nv.constant0.triton_poi_fused_add_6)
        /*0064*/ 	.short	0x0210
        /*0066*/ 	.short	0x0014


	//----- nvinfo : EIATTR_SW_WAR
	.align		4
.L_21:
        /*0068*/ 	.byte	0x04, 0x36
        /*006a*/ 	.short	(.L_23 - .L_22)
.L_22:
        /*006c*/ 	.word	0x00000008
.L_23:


//--------------------- .nv.callgraph             --------------------------
	.section	.nv.callgraph,"",@"SHT_CUDA_CALLGRAPH"
	.align	4
	.sectionentsize	8
	.align		4
        /*0000*/ 	.word	0x00000000
	.align		4
        /*0004*/ 	.word	0xffffffff
	.align		4
        /*0008*/ 	.word	0x00000000
	.align		4
        /*000c*/ 	.word	0xfffffffe
	.align		4
        /*0010*/ 	.word	0x00000000
	.align		4
        /*0014*/ 	.word	0xfffffffd
	.align		4
        /*0018*/ 	.word	0x00000000
	.align		4
        /*001c*/ 	.word	0xfffffffc


//--------------------- .text.triton_poi_fused_add_6 --------------------------
	.section	.text.triton_poi_fused_add_6,"ax",@progbits
	.align	128
        .global         triton_poi_fused_add_6
        .type           triton_poi_fused_add_6,@function
        .size           triton_poi_fused_add_6,(.L_x_1 - triton_poi_fused_add_6)
        .other          triton_poi_fused_add_6,@"STO_CUDA_ENTRY STV_DEFAULT"
triton_poi_fused_add_6:
.text.triton_poi_fused_add_6:
[----:B------:R-:W-:Y:S01]  /*0000*/  LDC R1, c[0x0][0x28] ;  /* 0x00000a00ff017b82 */ /* 0x000fe20000000800 */
[----:B------:R-:W1:Y:S07]  /*0010*/  S2R R0, SR_TID.X ;  /* 0x0000000000007919 */ /* 0x000e6e0000002100 */
[----:B------:R-:W2:Y:S01]  /*0020*/  LDC.64 R2, c[0x0][0x210] ;  /* 0x00008400ff027b82 */ /* 0x000ea20000000a00 */
[----:B------:R-:W-:Y:S01]  /*0030*/  ULDC.64 UR4, c[0x0][0x208] ;  /* 0x0000820000047ab9 */ /* 0x000fe20000000a00 */
[----:B------:R-:W3:Y:S06]  /*0040*/  S2R R5, SR_CTAID.X ;  /* 0x0000000000057919 */ /* 0x000eec0000002500 */
[----:B------:R-:W4:Y:S01]  /*0050*/  LDC.64 R8, c[0x0][0x218] ;  /* 0x00008600ff087b82 */ /* 0x000f220000000a00 */
[----:B-1----:R-:W-:-:S04]  /*0060*/  SHF.L.U32 R0, R0, 0x2, RZ ;  /* 0x0000000200007819 */ /* 0x002fc800000006ff */
[----:B------:R-:W-:-:S04]  /*0070*/  LOP3.LUT R0, R0, 0x1fc, RZ, 0xc0, !PT ;  /* 0x000001fc00007812 */ /* 0x000fc800078ec0ff */
[----:B---3--:R-:W-:-:S05]  /*0080*/  LEA R5, R5, R0, 0xa ;  /* 0x0000000005057211 */ /* 0x008fca00078e50ff */
[----:B--2---:R-:W-:-:S04]  /*0090*/  IMAD.WIDE R2, R5, 0x4, R2 ;  /* 0x0000000405027825 */ /* 0x004fc800078e0202 */
[----:B----4-:R-:W-:Y:S01]  /*00a0*/  IMAD.WIDE R8, R5, 0x4, R8 ;  /* 0x0000000405087825 */ /* 0x010fe200078e0208 */
[----:B------:R-:W2:Y:S04]  /*00b0*/  LDG.E.128 R12, desc[UR4][R2.64] ;  /* 0x00000004020c7981 */ /* 0x000ea8000c1e1d00 */
[----:B------:R-:W2:Y:S04]  /*00c0*/  LDG.E.128 R16, desc[UR4][R8.64] ;  /* 0x0000000408107981 */ /* 0x000ea8000c1e1d00 */
[----:B------:R-:W3:Y:S04]  /*00d0*/  LDG.E.128 R4, desc[UR4][R2.64+0x800] ;  /* 0x0008000402047981 */ /* 0x000ee8000c1e1d00 */
[----:B------:R-:W3:Y:S01]  /*00e0*/  LDG.E.128 R20, desc[UR4][R8.64+0x800] ;  /* 0x0008000408147981 */ /* 0x000ee2000c1e1d00 */
[----:B--2---:R-:W-:Y:S01]  /*00f0*/  FADD R12, R12, R16 ;  /* 0x000000100c0c7221 */ /* 0x004fe20000000000 */
[----:B------:R-:W-:Y:S01]  /*0100*/  FADD R13, R13, R17 ;  /* 0x000000110d0d7221 */ /* 0x000fe20000000000 */
[----:B------:R-:W-:Y:S01]  /*0110*/  FADD R14, R14, R18 ;  /* 0x000000120e0e7221 */ /* 0x000fe20000000000 */
[----:B------:R-:W-:Y:S01]  /*0120*/  FADD R15, R15, R19 ;  /* 0x000000130f0f7221 */ /* 0x000fe20000000000 */
[----:B---3--:R-:W-:Y:S01]  /*0130*/  FADD R4, R4, R20 ;  /* 0x0000001404047221 */ /* 0x008fe20000000000 */
[----:B------:R-:W-:Y:S01]  /*0140*/  FADD R5, R5, R21 ;  /* 0x0000001505057221 */ /* 0x000fe20000000000 */
[----:B------:R-:W-:Y:S01]  /*0150*/  FADD R6, R6, R22 ;  /* 0x0000001606067221 */ /* 0x000fe20000000000 */
[----:B------:R-:W-:Y:S01]  /*0160*/  FADD R7, R7, R23 ;  /* 0x0000001707077221 */ /* 0x000fe20000000000 */
[----:B------:R-:W-:Y:S04]  /*0170*/  STG.E.128 desc[UR4][R2.64], R12 ;  /* 0x0000000c02007986 */ /* 0x000fe8000c101d04 */
[----:B------:R-:W-:Y:S01]  /*0180*/  STG.E.128 desc[UR4][R2.64+0x800], R4 ;  /* 0x0008000402007986 */ /* 0x000fe2000c101d04 */
[----:B------:R-:W-:Y:S05]  /*0190*/  EXIT ;  /* 0x000000000000794d */ /* 0x000fea0003800000 */
.L_x_0:
[----:B------:R-:W-:-:S00]  /*01a0*/  BRA `(.L_x_0) ;  /* 0xfffffffc00fc7947 */ /* 0x000fc0000383ffff */
[----:B------:R-:W-:-:S00]  /*01b0*/  NOP ;  /* 0x0000000000007918 */ /* 0x000fc00000000000 */
        /* <DEDUP_REMOVED lines=12> */
.L_x_1:


//--------------------- .nv.constant0.triton_poi_fused_add_6 --------------------------
	.section	.nv.constant0.triton_poi_fused_add_6,"a",@progbits
	.sectionflags	@""
	.align	4
.nv.constant0.triton_poi_fused_add_6:
	.zero		548
